//
// Generated by NVIDIA NVVM Compiler
//
// Compiler Build ID: CL-36424714
// Cuda compilation tools, release 13.0, V13.0.88
// Based on NVVM 20.0.0
//

.version 9.0
.target sm_100
.address_size 64

	// .globl	my_kernel_kernel1

.visible .entry my_kernel_kernel1(
	.param .u64 .ptr .align 1 my_kernel_kernel1_param_0,
	.param .u64 .ptr .align 1 my_kernel_kernel1_param_1
)
{
	.reg .b32 	%r<5>;
	.reg .b32 	%f<3>;
	.reg .b64 	%rd<8>;

	ld.param.u64 	%rd1, [my_kernel_kernel1_param_0];
	ld.param.u64 	%rd2, [my_kernel_kernel1_param_1];
	cvta.to.global.u64 	%rd3, %rd1;
	cvta.to.global.u64 	%rd4, %rd2;
	mov.u32 	%r1, %ctaid.x;
	shl.b32 	%r2, %r1, 1;
	mov.u32 	%r3, %tid.x;
	add.s32 	%r4, %r2, %r3;
	mul.wide.u32 	%rd5, %r4, 4;
	add.s64 	%rd6, %rd4, %rd5;
	ld.global.nc.f32 	%f1, [%rd6];
	mul.f32 	%f2, %f1, 0f3E800000;
	add.s64 	%rd7, %rd3, %rd5;
	st.global.f32 	[%rd7], %f2;
	ret;

}
	// .globl	my_kernel_kernel0
.visible .entry my_kernel_kernel0(
	.param .u64 .ptr .align 1 my_kernel_kernel0_param_0,
	.param .u64 .ptr .align 1 my_kernel_kernel0_param_1
)
{
	.reg .b32 	%r<15>;
	.reg .b32 	%f<9>;
	.reg .b64 	%rd<9>;

	ld.param.u64 	%rd1, [my_kernel_kernel0_param_0];
	ld.param.u64 	%rd2, [my_kernel_kernel0_param_1];
	cvta.to.global.u64 	%rd3, %rd2;
	cvta.to.global.u64 	%rd4, %rd1;
	mov.u32 	%r1, %ctaid.x;
	shl.b32 	%r2, %r1, 5;
	mov.u32 	%r3, %tid.x;
	add.s32 	%r4, %r2, %r3;
	mul.wide.u32 	%rd5, %r4, 4;
	add.s64 	%rd6, %rd4, %rd5;
	mul.hi.u32 	%r5, %r4, -1840700269;
	shr.u32 	%r6, %r5, 11;
	mul.lo.s32 	%r7, %r6, 14336;
	shl.b32 	%r8, %r6, 9;
	add.s32 	%r9, %r4, %r8;
	shl.b32 	%r10, %r9, 1;
	and.b32  	%r11, %r10, 7168;
	and.b32  	%r12, %r4, 511;
	or.b32  	%r13, %r7, %r12;
	add.s32 	%r14, %r13, %r11;
	mul.wide.u32 	%rd7, %r14, 4;
	add.s64 	%rd8, %rd3, %rd7;
	ld.global.nc.f32 	%f1, [%rd8];
	add.f32 	%f2, %f1, 0f00000000;
	ld.global.nc.f32 	%f3, [%rd8+2048];
	add.f32 	%f4, %f2, %f3;
	ld.global.nc.f32 	%f5, [%rd8+28672];
	add.f32 	%f6, %f4, %f5;
	ld.global.nc.f32 	%f7, [%rd8+30720];
	add.f32 	%f8, %f6, %f7;
	st.global.f32 	[%rd6], %f8;
	ret;

}


// ===== COMPILED SASS (sm_100) =====

	.target	sm_100

	.elftype	@"ET_EXEC"


//--------------------- .note.nv.tkinfo           --------------------------
	.section	.note.nv.tkinfo,"",@"SHT_NOTE"
	.sectionflags	@"SHF_NOTE_NV_TKINFO"
	.tkinfo
        /*0018*/ 	.word	0x00000002
        /*0030*/ 	.string	""
        /*0030*/ 	.string	"ptxas"
        /*0030*/ 	.string	"Cuda compilation tools, release 13.0, V13.0.88"
        /*0030*/ 	.string	"Build cuda_13.0.r13.0/compiler.36424714_0"
        /*0030*/ 	.string	"-arch sm_100 -m 64 "



//--------------------- .note.nv.cuinfo           --------------------------
	.section	.note.nv.cuinfo,"",@"SHT_NOTE"
	.sectionflags	@"SHF_NOTE_NV_CUINFO"
        /*0018*/ 	.short	0x0002
        /*001a*/ 	.short	0x0064
        /*001c*/ 	.short	0x0082
	.zero		2


//--------------------- .nv.info                  --------------------------
	.section	.nv.info,"",@"SHT_CUDA_INFO"
	.align	4


	//----- nvinfo : EIATTR_REGCOUNT
	.align		4
        /*0000*/ 	.byte	0x04, 0x2f
        /*0002*/ 	.short	(.L_1 - .L_0)
	.align		4
.L_0:
        /*0004*/ 	.word	index@(my_kernel_kernel1)
        /*0008*/ 	.word	0x0000000a


	//----- nvinfo : EIATTR_FRAME_SIZE
	.align		4
.L_1:
        /*000c*/ 	.byte	0x04, 0x11
        /*000e*/ 	.short	(.L_3 - .L_2)
	.align		4
.L_2:
        /*0010*/ 	.word	index@(my_kernel_kernel1)
        /*0014*/ 	.word	0x00000000


	//----- nvinfo : EIATTR_REGCOUNT
	.align		4
.L_3:
        /*0018*/ 	.byte	0x04, 0x2f
        /*001a*/ 	.short	(.L_5 - .L_4)
	.align		4
.L_4:
        /*001c*/ 	.word	index@(my_kernel_kernel0)
        /*0020*/ 	.word	0x00000010


	//----- nvinfo : EIATTR_FRAME_SIZE
	.align		4
.L_5:
        /*0024*/ 	.byte	0x04, 0x11
        /*0026*/ 	.short	(.L_7 - .L_6)
	.align		4
.L_6:
        /*0028*/ 	.word	index@(my_kernel_kernel0)
        /*002c*/ 	.word	0x00000000


	//----- nvinfo : EIATTR_MIN_STACK_SIZE
	.align		4
.L_7:
        /*0030*/ 	.byte	0x04, 0x12
        /*0032*/ 	.short	(.L_9 - .L_8)
	.align		4
.L_8:
        /*0034*/ 	.word	index@(my_kernel_kernel0)
        /*0038*/ 	.word	0x00000000


	//----- nvinfo : EIATTR_MIN_STACK_SIZE
	.align		4
.L_9:
        /*003c*/ 	.byte	0x04, 0x12
        /*003e*/ 	.short	(.L_11 - .L_10)
	.align		4
.L_10:
        /*0040*/ 	.word	index@(my_kernel_kernel1)
        /*0044*/ 	.word	0x00000000
.L_11:


//--------------------- .nv.compat                --------------------------
	.section	.nv.compat,"",@"SHT_CUDA_COMPAT_INFO"
	.align	4
        /*0000*/ 	.byte	0x02, 0x09, 0x00, 0x00, 0x02, 0x02, 0x01, 0x00, 0x02, 0x05, 0x05, 0x00, 0x03, 0x07, 0x01, 0x01
        /*0010*/ 	.byte	0x02, 0x03, 0x00, 0x00, 0x02, 0x06, 0x01, 0x00, 0x04, 0x0b, 0x08, 0x00, 0x09, 0x00, 0x00, 0x00
        /*0020*/ 	.byte	0x00, 0x00, 0x00, 0x00


//--------------------- .nv.info.my_kernel_kernel0 --------------------------
	.section	.nv.info.my_kernel_kernel0,"",@"SHT_CUDA_INFO"
	.sectionflags	@""
	.align	4


	//----- nvinfo : EIATTR_CUDA_API_VERSION
	.align		4
        /*0000*/ 	.byte	0x04, 0x37
        /*0002*/ 	.short	(.L_13 - .L_12)
.L_12:
        /*0004*/ 	.word	0x00000082


	//----- nvinfo : EIATTR_KPARAM_INFO
	.align		4
.L_13:
        /*0008*/ 	.byte	0x04, 0x17
        /*000a*/ 	.short	(.L_15 - .L_14)
.L_14:
        /*000c*/ 	.word	0x00000000
        /*0010*/ 	.short	0x0001
        /*0012*/ 	.short	0x0008
        /*0014*/ 	.byte	0x00, 0xf5, 0x21, 0x00


	//----- nvinfo : EIATTR_KPARAM_INFO
	.align		4
.L_15:
        /*0018*/ 	.byte	0x04, 0x17
        /*001a*/ 	.short	(.L_17 - .L_16)
.L_16:
        /*001c*/ 	.word	0x00000000
        /*0020*/ 	.short	0x0000
        /*0022*/ 	.short	0x0000
        /*0024*/ 	.byte	0x00, 0xf5, 0x21, 0x00


	//----- nvinfo : EIATTR_SPARSE_MMA_MASK
	.align		4
.L_17:
        /*0028*/ 	.byte	0x03, 0x50
        /*002a*/ 	.short	0x0000


	//----- nvinfo : EIATTR_MAXREG_COUNT
	.align		4
        /*002c*/ 	.byte	0x03, 0x1b
        /*002e*/ 	.short	0x00ff


	//----- nvinfo : EIATTR_MERCURY_ISA_VERSION
	.align		4
        /*0030*/ 	.byte	0x03, 0x5f
        /*0032*/ 	.short	0x0101


	//----- nvinfo : EIATTR_VRC_CTA_INIT_COUNT
	.align		4
        /*0034*/ 	.byte	0x02, 0x4a
	.zero		1
	.zero		1


	//----- nvinfo : EIATTR_EXIT_INSTR_OFFSETS
	.align		4
        /*0038*/ 	.byte	0x04, 0x1c
        /*003a*/ 	.short	(.L_19 - .L_18)


	//   ....[0]....
.L_18:
        /*003c*/ 	.word	0x000001a0


	//----- nvinfo : EIATTR_CBANK_PARAM_SIZE
	.align		4
.L_19:
        /*0040*/ 	.byte	0x03, 0x19
        /*0042*/ 	.short	0x0010


	//----- nvinfo : EIATTR_PARAM_CBANK
	.align		4
        /*0044*/ 	.byte	0x04, 0x0a
        /*0046*/ 	.short	(.L_21 - .L_20)
	.align		4
.L_20:
        /*0048*/ 	.word	index@(.nv.constant0.my_kernel_kernel0)
        /*004c*/ 	.short	0x0380
        /*004e*/ 	.short	0x0010


	//----- nvinfo : EIATTR_SW_WAR
	.align		4
.L_21:
        /*0050*/ 	.byte	0x04, 0x36
        /*0052*/ 	.short	(.L_23 - .L_22)
.L_22:
        /*0054*/ 	.word	0x00000008
.L_23:


//--------------------- .nv.info.my_kernel_kernel1 --------------------------
	.section	.nv.info.my_kernel_kernel1,"",@"SHT_CUDA_INFO"
	.sectionflags	@""
	.align	4


	//----- nvinfo : EIATTR_CUDA_API_VERSION
	.align		4
        /*0000*/ 	.byte	0x04, 0x37
        /*0002*/ 	.short	(.L_25 - .L_24)
.L_24:
        /*0004*/ 	.word	0x00000082


	//----- nvinfo : EIATTR_KPARAM_INFO
	.align		4
.L_25:
        /*0008*/ 	.byte	0x04, 0x17
        /*000a*/ 	.short	(.L_27 - .L_26)
.L_26:
        /*000c*/ 	.word	0x00000000
        /*0010*/ 	.short	0x0001
        /*0012*/ 	.short	0x0008
        /*0014*/ 	.byte	0x00, 0xf5, 0x21, 0x00


	//----- nvinfo : EIATTR_KPARAM_INFO
	.align		4
.L_27:
        /*0018*/ 	.byte	0x04, 0x17
        /*001a*/ 	.short	(.L_29 - .L_28)
.L_28:
        /*001c*/ 	.word	0x00000000
        /*0020*/ 	.short	0x0000
        /*0022*/ 	.short	0x0000
        /*0024*/ 	.byte	0x00, 0xf5, 0x21, 0x00


	//----- nvinfo : EIATTR_SPARSE_MMA_MASK
	.align		4
.L_29:
        /*0028*/ 	.byte	0x03, 0x50
        /*002a*/ 	.short	0x0000


	//----- nvinfo : EIATTR_MAXREG_COUNT
	.align		4
        /*002c*/ 	.byte	0x03, 0x1b
        /*002e*/ 	.short	0x00ff


	//----- nvinfo : EIATTR_MERCURY_ISA_VERSION
	.align		4
        /*0030*/ 	.byte	0x03, 0x5f
        /*0032*/ 	.short	0x0101


	//----- nvinfo : EIATTR_VRC_CTA_INIT_COUNT
	.align		4
        /*0034*/ 	.byte	0x02, 0x4a
	.zero		1
	.zero		1


	//----- nvinfo : EIATTR_EXIT_INSTR_OFFSETS
	.align		4
        /*0038*/ 	.byte	0x04, 0x1c
        /*003a*/ 	.short	(.L_31 - .L_30)


	//   ....[0]....
.L_30:
        /*003c*/ 	.word	0x000000c0


	//----- nvinfo : EIATTR_CBANK_PARAM_SIZE
	.align		4
.L_31:
        /*0040*/ 	.byte	0x03, 0x19
        /*0042*/ 	.short	0x0010


	//----- nvinfo : EIATTR_PARAM_CBANK
	.align		4
        /*0044*/ 	.byte	0x04, 0x0a
        /*0046*/ 	.short	(.L_33 - .L_32)
	.align		4
.L_32:
        /*0048*/ 	.word	index@(.nv.constant0.my_kernel_kernel1)
        /*004c*/ 	.short	0x0380
        /*004e*/ 	.short	0x0010


	//----- nvinfo : EIATTR_SW_WAR
	.align		4
.L_33:
        /*0050*/ 	.byte	0x04, 0x36
        /*0052*/ 	.short	(.L_35 - .L_34)
.L_34:
        /*0054*/ 	.word	0x00000008
.L_35:


//--------------------- .nv.callgraph             --------------------------
	.section	.nv.callgraph,"",@"SHT_CUDA_CALLGRAPH"
	.align	4
	.sectionentsize	8
	.align		4
        /*0000*/ 	.word	0x00000000
	.align		4
        /*0004*/ 	.word	0xffffffff
	.align		4
        /*0008*/ 	.word	0x00000000
	.align		4
        /*000c*/ 	.word	0xfffffffe
	.align		4
        /*0010*/ 	.word	0x00000000
	.align		4
        /*0014*/ 	.word	0xfffffffd
	.align		4
        /*0018*/ 	.word	0x00000000
	.align		4
        /*001c*/ 	.word	0xfffffffc


//--------------------- .text.my_kernel_kernel0   --------------------------
	.section	.text.my_kernel_kernel0,"ax",@progbits
	.align	128
        .global         my_kernel_kernel0
        .type           my_kernel_kernel0,@function
        .size           my_kernel_kernel0,(.L_x_2 - my_kernel_kernel0)
        .other          my_kernel_kernel0,@"STO_CUDA_ENTRY STV_DEFAULT"
my_kernel_kernel0:
.text.my_kernel_kernel0:
[----:B------:R-:W-:Y:S01]  /*0000*/  LDC R1, c[0x0][0x37c] ;  /* 0x0000df00ff017b82 */ /* 0x000fe20000000800 */
[----:B------:R-:W0:Y:S07]  /*0010*/  S2R R7, SR_CTAID.X ;  /* 0x0000000000077919 */ /* 0x000e2e0000002500 */
[----:B------:R-:W1:Y:S01]  /*0020*/  LDC.64 R4, c[0x0][0x388] ;  /* 0x0000e200ff047b82 */ /* 0x000e620000000a00 */
[----:B------:R-:W2:Y:S01]  /*0030*/  LDCU.64 UR4, c[0x0][0x358] ;  /* 0x00006b00ff0477ac */ /* 0x000ea20008000a00 */
[----:B------:R-:W0:Y:S02]  /*0040*/  S2R R0, SR_TID.X ;  /* 0x0000000000007919 */ /* 0x000e240000002100 */
[----:B0-----:R-:W-:-:S04]  /*0050*/  LEA R7, R7, R0, 0x5 ;  /* 0x0000000007077211 */ /* 0x001fc800078e28ff */
[C---:B------:R-:W-:Y:S01]  /*0060*/  LOP3.LUT R3, R7.reuse, 0x1ff, RZ, 0xc0, !PT ;  /* 0x000001ff07037812 */ /* 0x040fe200078ec0ff */
[----:B------:R-:W-:-:S05]  /*0070*/  IMAD.HI.U32 R0, R7, -0x6db6db6d, RZ ;  /* 0x9249249307007827 */ /* 0x000fca00078e00ff */
[----:B------:R-:W-:-:S04]  /*0080*/  SHF.R.U32.HI R0, RZ, 0xb, R0 ;  /* 0x0000000bff007819 */ /* 0x000fc80000011600 */
[C---:B------:R-:W-:Y:S01]  /*0090*/  LEA R2, R0.reuse, R7, 0x9 ;  /* 0x0000000700027211 */ /* 0x040fe200078e48ff */
[----:B------:R-:W-:-:S03]  /*00a0*/  IMAD R3, R0, 0x3800, R3 ;  /* 0x0000380000037824 */ /* 0x000fc600078e0203 */
[----:B------:R-:W-:-:S04]  /*00b0*/  SHF.L.U32 R2, R2, 0x1, RZ ;  /* 0x0000000102027819 */ /* 0x000fc800000006ff */
[----:B------:R-:W-:-:S04]  /*00c0*/  LOP3.LUT R2, R2, 0x1c00, RZ, 0xc0, !PT ;  /* 0x00001c0002027812 */ /* 0x000fc800078ec0ff */
[----:B------:R-:W-:-:S05]  /*00d0*/  IADD3 R3, PT, PT, R2, R3, RZ ;  /* 0x0000000302037210 */ /* 0x000fca0007ffe0ff */
[----:B-1----:R-:W-:Y:S02]  /*00e0*/  IMAD.WIDE.U32 R4, R3, 0x4, R4 ;  /* 0x0000000403047825 */ /* 0x002fe400078e0004 */
[----:B------:R-:W0:Y:S03]  /*00f0*/  LDC.64 R2, c[0x0][0x380] ;  /* 0x0000e000ff027b82 */ /* 0x000e260000000a00 */
[----:B--2---:R-:W2:Y:S04]  /*0100*/  LDG.E.CONSTANT R0, desc[UR4][R4.64] ;  /* 0x0000000404007981 */ /* 0x004ea8000c1e9900 */
[----:B------:R-:W3:Y:S04]  /*0110*/  LDG.E.CONSTANT R9, desc[UR4][R4.64+0x800] ;  /* 0x0008000404097981 */ /* 0x000ee8000c1e9900 */
[----:B------:R-:W4:Y:S04]  /*0120*/  LDG.E.CONSTANT R11, desc[UR4][R4.64+0x7000] ;  /* 0x00700004040b7981 */ /* 0x000f28000c1e9900 */
[----:B------:R-:W5:Y:S01]  /*0130*/  LDG.E.CONSTANT R13, desc[UR4][R4.64+0x7800] ;  /* 0x00780004040d7981 */ /* 0x000f62000c1e9900 */
[----:B0-----:R-:W-:-:S04]  /*0140*/  IMAD.WIDE.U32 R2, R7, 0x4, R2 ;  /* 0x0000000407027825 */ /* 0x001fc800078e0002 */
[----:B--2---:R-:W-:-:S04]  /*0150*/  FADD R0, RZ, R0 ;  /* 0x00000000ff007221 */ /* 0x004fc80000000000 */
[----:B---3--:R-:W-:-:S04]  /*0160*/  FADD R0, R0, R9 ;  /* 0x0000000900007221 */ /* 0x008fc80000000000 */
[----:B----4-:R-:W-:-:S04]  /*0170*/  FADD R0, R0, R11 ;  /* 0x0000000b00007221 */ /* 0x010fc80000000000 */
[----:B-----5:R-:W-:-:S05]  /*0180*/  FADD R13, R0, R13 ;  /* 0x0000000d000d7221 */ /* 0x020fca0000000000 */
[----:B------:R-:W-:Y:S01]  /*0190*/  STG.E desc[UR4][R2.64], R13 ;  /* 0x0000000d02007986 */ /* 0x000fe2000c101904 */
[----:B------:R-:W-:Y:S05]  /*01a0*/  EXIT ;  /* 0x000000000000794d */ /* 0x000fea0003800000 */
.L_x_0:
[----:B------:R-:W-:-:S00]  /*01b0*/  BRA `(.L_x_0) ;  /* 0xfffffffc00fc7947 */ /* 0x000fc0000383ffff */
[----:B------:R-:W-:-:S00]  /*01c0*/  NOP ;  /* 0x0000000000007918 */ /* 0x000fc00000000000 */
        /* <DEDUP_REMOVED lines=11> */
.L_x_2:


//--------------------- .text.my_kernel_kernel1   --------------------------
	.section	.text.my_kernel_kernel1,"ax",@progbits
	.align	128
        .global         my_kernel_kernel1
        .type           my_kernel_kernel1,@function
        .size           my_kernel_kernel1,(.L_x_3 - my_kernel_kernel1)
        .other          my_kernel_kernel1,@"STO_CUDA_ENTRY STV_DEFAULT"
my_kernel_kernel1:
.text.my_kernel_kernel1:
[----:B------:R-:W-:Y:S01]  /*0000*/  LDC R1, c[0x0][0x37c] ;  /* 0x0000df00ff017b82 */ /* 0x000fe20000000800 */
[----:B------:R-:W0:Y:S07]  /*0010*/  S2R R7, SR_CTAID.X ;  /* 0x0000000000077919 */ /* 0x000e2e0000002500 */
[----:B------:R-:W1:Y:S01]  /*0020*/  LDC.64 R2, c[0x0][0x388] ;  /* 0x0000e200ff027b82 */ /* 0x000e620000000a00 */
[----:B------:R-:W2:Y:S01]  /*0030*/  LDCU.64 UR4, c[0x0][0x358] ;  /* 0x00006b00ff0477ac */ /* 0x000ea20008000a00 */
[----:B------:R-:W0:Y:S06]  /*0040*/  S2R R0, SR_TID.X ;  /* 0x0000000000007919 */ /* 0x000e2c0000002100 */
[----:B------:R-:W3:Y:S01]  /*0050*/  LDC.64 R4, c[0x0][0x380] ;  /* 0x0000e000ff047b82 */ /* 0x000ee20000000a00 */
[----:B0-----:R-:W-:-:S05]  /*0060*/  LEA R7, R7, R0, 0x1 ;  /* 0x0000000007077211 */ /* 0x001fca00078e08ff */
[----:B-1----:R-:W-:-:S06]  /*0070*/  IMAD.WIDE.U32 R2, R7, 0x4, R2 ;  /* 0x0000000407027825 */ /* 0x002fcc00078e0002 */
[----:B--2---:R-:W2:Y:S01]  /*0080*/  LDG.E.CONSTANT R2, desc[UR4][R2.64] ;  /* 0x0000000402027981 */ /* 0x004ea2000c1e9900 */
[----:B---3--:R-:W-:-:S04]  /*0090*/  IMAD.WIDE.U32 R4, R7, 0x4, R4 ;  /* 0x0000000407047825 */ /* 0x008fc800078e0004 */
[----:B--2---:R-:W-:-:S05]  /*00a0*/  FMUL R7, R2, 0.25 ;  /* 0x3e80000002077820 */ /* 0x004fca0000400000 */
[----:B------:R-:W-:Y:S01]  /*00b0*/  STG.E desc[UR4][R4.64], R7 ;  /* 0x0000000704007986 */ /* 0x000fe2000c101904 */
[----:B------:R-:W-:Y:S05]  /*00c0*/  EXIT ;  /* 0x000000000000794d */ /* 0x000fea0003800000 */
.L_x_1:
        /* <DEDUP_REMOVED lines=11> */
.L_x_3:


//--------------------- .nv.shared.reserved.0     --------------------------
	.section	.nv.shared.reserved.0,"aw",@nobits
	.weak		__nv_reservedSMEM_offset_0_alias
	.size		__nv_reservedSMEM_offset_0_alias, 0, 64
	.other		__nv_reservedSMEM_offset_0_alias,@"STO_CUDA_RESERVED_SHARED STV_DEFAULT"
__nv_reservedSMEM_offset_0_alias:
	.zero		0
	.zero		64


//--------------------- .nv.constant0.my_kernel_kernel0 --------------------------
	.section	.nv.constant0.my_kernel_kernel0,"a",@progbits
	.sectionflags	@""
	.align	4
.nv.constant0.my_kernel_kernel0:
	.zero		912


//--------------------- .nv.constant0.my_kernel_kernel1 --------------------------
	.section	.nv.constant0.my_kernel_kernel1,"a",@progbits
	.sectionflags	@""
	.align	4
.nv.constant0.my_kernel_kernel1:
	.zero		912


//--------------------- SYMBOLS --------------------------

	.type		.nv.reservedSmem.offset0,@object
	.size		.nv.reservedSmem.offset0,0x4
